//
// Generated by NVIDIA NVVM Compiler
//
// Compiler Build ID: CL-36424714
// Cuda compilation tools, release 13.0, V13.0.88
// Based on NVVM 20.0.0
//

.version 9.0
.target sm_100
.address_size 64

	// .globl	_Z1kfPf

.visible .entry _Z1kfPf(
	.param .f32 _Z1kfPf_param_0,
	.param .u64 .ptr .align 1 _Z1kfPf_param_1
)
{
	.reg .b32 	%f<3>;
	.reg .b64 	%rd<3>;

	ld.param.f32 	%f1, [_Z1kfPf_param_0];
	ld.param.u64 	%rd1, [_Z1kfPf_param_1];
	cvta.to.global.u64 	%rd2, %rd1;
	atom.global.add.f32 	%f2, [%rd2], %f1;
	ret;

}


// ===== COMPILED SASS (sm_100) =====

	.target	sm_100

	.elftype	@"ET_EXEC"


//--------------------- .note.nv.tkinfo           --------------------------
	.section	.note.nv.tkinfo,"",@"SHT_NOTE"
	.sectionflags	@"SHF_NOTE_NV_TKINFO"
	.tkinfo
        /*0018*/ 	.word	0x00000002
        /*0030*/ 	.string	""
        /*0030*/ 	.string	"ptxas"
        /*0030*/ 	.string	"Cuda compilation tools, release 13.0, V13.0.88"
        /*0030*/ 	.string	"Build cuda_13.0.r13.0/compiler.36424714_0"
        /*0030*/ 	.string	"-arch sm_100 -m 64 "



//--------------------- .note.nv.cuinfo           --------------------------
	.section	.note.nv.cuinfo,"",@"SHT_NOTE"
	.sectionflags	@"SHF_NOTE_NV_CUINFO"
        /*0018*/ 	.short	0x0002
        /*001a*/ 	.short	0x0064
        /*001c*/ 	.short	0x0082
	.zero		2


//--------------------- .nv.info                  --------------------------
	.section	.nv.info,"",@"SHT_CUDA_INFO"
	.align	4


	//----- nvinfo : EIATTR_REGCOUNT
	.align		4
        /*0000*/ 	.byte	0x04, 0x2f
        /*0002*/ 	.short	(.L_1 - .L_0)
	.align		4
.L_0:
        /*0004*/ 	.word	index@(_Z1kfPf)
        /*0008*/ 	.word	0x00000008


	//----- nvinfo : EIATTR_FRAME_SIZE
	.align		4
.L_1:
        /*000c*/ 	.byte	0x04, 0x11
        /*000e*/ 	.short	(.L_3 - .L_2)
	.align		4
.L_2:
        /*0010*/ 	.word	index@(_Z1kfPf)
        /*0014*/ 	.word	0x00000000


	//----- nvinfo : EIATTR_MIN_STACK_SIZE
	.align		4
.L_3:
        /*0018*/ 	.byte	0x04, 0x12
        /*001a*/ 	.short	(.L_5 - .L_4)
	.align		4
.L_4:
        /*001c*/ 	.word	index@(_Z1kfPf)
        /*0020*/ 	.word	0x00000000
.L_5:


//--------------------- .nv.compat                --------------------------
	.section	.nv.compat,"",@"SHT_CUDA_COMPAT_INFO"
	.align	4
        /*0000*/ 	.byte	0x02, 0x09, 0x00, 0x00, 0x02, 0x02, 0x01, 0x00, 0x02, 0x05, 0x05, 0x00, 0x03, 0x07, 0x01, 0x01
        /*0010*/ 	.byte	0x02, 0x03, 0x00, 0x00, 0x02, 0x06, 0x01, 0x00, 0x04, 0x0b, 0x08, 0x00, 0x09, 0x00, 0x00, 0x00
        /*0020*/ 	.byte	0x00, 0x00, 0x00, 0x00


//--------------------- .nv.info._Z1kfPf          --------------------------
	.section	.nv.info._Z1kfPf,"",@"SHT_CUDA_INFO"
	.sectionflags	@""
	.align	4


	//----- nvinfo : EIATTR_CUDA_API_VERSION
	.align		4
        /*0000*/ 	.byte	0x04, 0x37
        /*0002*/ 	.short	(.L_7 - .L_6)
.L_6:
        /*0004*/ 	.word	0x00000082


	//----- nvinfo : EIATTR_KPARAM_INFO
	.align		4
.L_7:
        /*0008*/ 	.byte	0x04, 0x17
        /*000a*/ 	.short	(.L_9 - .L_8)
.L_8:
        /*000c*/ 	.word	0x00000000
        /*0010*/ 	.short	0x0001
        /*0012*/ 	.short	0x0008
        /*0014*/ 	.byte	0x00, 0xf5, 0x21, 0x00


	//----- nvinfo : EIATTR_KPARAM_INFO
	.align		4
.L_9:
        /*0018*/ 	.byte	0x04, 0x17
        /*001a*/ 	.short	(.L_11 - .L_10)
.L_10:
        /*001c*/ 	.word	0x00000000
        /*0020*/ 	.short	0x0000
        /*0022*/ 	.short	0x0000
        /*0024*/ 	.byte	0x00, 0xf0, 0x11, 0x00


	//----- nvinfo : EIATTR_SPARSE_MMA_MASK
	.align		4
.L_11:
        /*0028*/ 	.byte	0x03, 0x50
        /*002a*/ 	.short	0x0000


	//----- nvinfo : EIATTR_MAXREG_COUNT
	.align		4
        /*002c*/ 	.byte	0x03, 0x1b
        /*002e*/ 	.short	0x00ff


	//----- nvinfo : EIATTR_MERCURY_ISA_VERSION
	.align		4
        /*0030*/ 	.byte	0x03, 0x5f
        /*0032*/ 	.short	0x0101


	//----- nvinfo : EIATTR_VRC_CTA_INIT_COUNT
	.align		4
        /*0034*/ 	.byte	0x02, 0x4a
	.zero		1
	.zero		1


	//----- nvinfo : EIATTR_EXIT_INSTR_OFFSETS
	.align		4
        /*0038*/ 	.byte	0x04, 0x1c
        /*003a*/ 	.short	(.L_13 - .L_12)


	//   ....[0]....
.L_12:
        /*003c*/ 	.word	0x00000050


	//----- nvinfo : EIATTR_CBANK_PARAM_SIZE
	.align		4
.L_13:
        /*0040*/ 	.byte	0x03, 0x19
        /*0042*/ 	.short	0x0010


	//----- nvinfo : EIATTR_PARAM_CBANK
	.align		4
        /*0044*/ 	.byte	0x04, 0x0a
        /*0046*/ 	.short	(.L_15 - .L_14)
	.align		4
.L_14:
        /*0048*/ 	.word	index@(.nv.constant0._Z1kfPf)
        /*004c*/ 	.short	0x0380
        /*004e*/ 	.short	0x0010


	//----- nvinfo : EIATTR_SW_WAR
	.align		4
.L_15:
        /*0050*/ 	.byte	0x04, 0x36
        /*0052*/ 	.short	(.L_17 - .L_16)
.L_16:
        /*0054*/ 	.word	0x00000008
.L_17:


//--------------------- .nv.callgraph             --------------------------
	.section	.nv.callgraph,"",@"SHT_CUDA_CALLGRAPH"
	.align	4
	.sectionentsize	8
	.align		4
        /*0000*/ 	.word	0x00000000
	.align		4
        /*0004*/ 	.word	0xffffffff
	.align		4
        /*0008*/ 	.word	0x00000000
	.align		4
        /*000c*/ 	.word	0xfffffffe
	.align		4
        /*0010*/ 	.word	0x00000000
	.align		4
        /*0014*/ 	.word	0xfffffffd
	.align		4
        /*0018*/ 	.word	0x00000000
	.align		4
        /*001c*/ 	.word	0xfffffffc


//--------------------- .text._Z1kfPf             --------------------------
	.section	.text._Z1kfPf,"ax",@progbits
	.align	128
        .global         _Z1kfPf
        .type           _Z1kfPf,@function
        .size           _Z1kfPf,(.L_x_1 - _Z1kfPf)
        .other          _Z1kfPf,@"STO_CUDA_ENTRY STV_DEFAULT"
_Z1kfPf:
.text._Z1kfPf:
[----:B------:R-:W-:Y:S08]  /*0000*/  LDC R1, c[0x0][0x37c] ;  /* 0x0000df00ff017b82 */ /* 0x000ff00000000800 */
[----:B------:R-:W0:Y:S01]  /*0010*/  LDC R5, c[0x0][0x380] ;  /* 0x0000e000ff057b82 */ /* 0x000e220000000800 */
[----:B------:R-:W0:Y:S07]  /*0020*/  LDCU.64 UR4, c[0x0][0x358] ;  /* 0x00006b00ff0477ac */ /* 0x000e2e0008000a00 */
[----:B------:R-:W0:Y:S02]  /*0030*/  LDC.64 R2, c[0x0][0x388] ;  /* 0x0000e200ff027b82 */ /* 0x000e240000000a00 */
[----:B0-----:R-:W-:Y:S01]  /*0040*/  REDG.E.ADD.F32.FTZ.RN.STRONG.GPU desc[UR4][R2.64], R5 ;  /* 0x00000005020079a6 */ /* 0x001fe2000c12f304 */
[----:B------:R-:W-:Y:S05]  /*0050*/  EXIT ;  /* 0x000000000000794d */ /* 0x000fea0003800000 */
.L_x_0:
[----:B------:R-:W-:-:S00]  /*0060*/  BRA `(.L_x_0) ;  /* 0xfffffffc00fc7947 */ /* 0x000fc0000383ffff */
[----:B------:R-:W-:-:S00]  /*0070*/  NOP ;  /* 0x0000000000007918 */ /* 0x000fc00000000000 */
        /* <DEDUP_REMOVED lines=8> */
.L_x_1:


//--------------------- .nv.shared.reserved.0     --------------------------
	.section	.nv.shared.reserved.0,"aw",@nobits
	.weak		__nv_reservedSMEM_offset_0_alias
	.size		__nv_reservedSMEM_offset_0_alias, 0, 64
	.other		__nv_reservedSMEM_offset_0_alias,@"STO_CUDA_RESERVED_SHARED STV_DEFAULT"
__nv_reservedSMEM_offset_0_alias:
	.zero		0
	.zero		64


//--------------------- .nv.constant0._Z1kfPf     --------------------------
	.section	.nv.constant0._Z1kfPf,"a",@progbits
	.sectionflags	@""
	.align	4
.nv.constant0._Z1kfPf:
	.zero		912


//--------------------- SYMBOLS --------------------------

	.type		.nv.reservedSmem.offset0,@object
	.size		.nv.reservedSmem.offset0,0x4
